//
// Generated by NVIDIA NVVM Compiler
//
// Compiler Build ID: CL-36424714
// Cuda compilation tools, release 13.0, V13.0.88
// Based on NVVM 20.0.0
//

.version 9.0
.target sm_100
.address_size 64

	// .globl	_Z12kmpAlgorithmPcS_PiS0_ii

.visible .entry _Z12kmpAlgorithmPcS_PiS0_ii(
	.param .u64 .ptr .align 1 _Z12kmpAlgorithmPcS_PiS0_ii_param_0,
	.param .u64 .ptr .align 1 _Z12kmpAlgorithmPcS_PiS0_ii_param_1,
	.param .u64 .ptr .align 1 _Z12kmpAlgorithmPcS_PiS0_ii_param_2,
	.param .u64 .ptr .align 1 _Z12kmpAlgorithmPcS_PiS0_ii_param_3,
	.param .u32 _Z12kmpAlgorithmPcS_PiS0_ii_param_4,
	.param .u32 _Z12kmpAlgorithmPcS_PiS0_ii_param_5
)
{
	.reg .pred 	%p<7>;
	.reg .b16 	%rs<3>;
	.reg .b32 	%r<28>;
	.reg .b64 	%rd<19>;

	ld.param.u64 	%rd6, [_Z12kmpAlgorithmPcS_PiS0_ii_param_0];
	ld.param.u64 	%rd7, [_Z12kmpAlgorithmPcS_PiS0_ii_param_1];
	ld.param.u64 	%rd8, [_Z12kmpAlgorithmPcS_PiS0_ii_param_2];
	ld.param.u64 	%rd9, [_Z12kmpAlgorithmPcS_PiS0_ii_param_3];
	ld.param.u32 	%r12, [_Z12kmpAlgorithmPcS_PiS0_ii_param_4];
	ld.param.u32 	%r13, [_Z12kmpAlgorithmPcS_PiS0_ii_param_5];
	mov.u32 	%r14, %ctaid.x;
	mov.u32 	%r15, %ntid.x;
	mov.u32 	%r16, %tid.x;
	mad.lo.s32 	%r17, %r14, %r15, %r16;
	mul.lo.s32 	%r26, %r12, %r17;
	setp.gt.s32 	%p1, %r26, %r13;
	@%p1 bra 	$L__BB0_10;
	shl.b32 	%r18, %r12, 1;
	add.s32 	%r19, %r26, %r18;
	add.s32 	%r20, %r19, -1;
	min.s32 	%r2, %r20, %r13;
	setp.ge.s32 	%p2, %r26, %r2;
	@%p2 bra 	$L__BB0_10;
	cvta.to.global.u64 	%rd1, %rd6;
	cvta.to.global.u64 	%rd2, %rd7;
	cvta.to.global.u64 	%rd3, %rd8;
	cvta.to.global.u64 	%rd4, %rd9;
	mov.b32 	%r27, 0;
	cvt.s64.s32 	%rd15, %r12;
$L__BB0_3:
	mov.u32 	%r3, %r27;
	setp.ne.s32 	%p3, %r3, -1;
	@%p3 bra 	$L__BB0_5;
	add.s32 	%r26, %r26, 1;
	mov.b32 	%r27, 0;
	bra.uni 	$L__BB0_9;
$L__BB0_5:
	cvt.s64.s32 	%rd5, %r26;
	add.s64 	%rd10, %rd1, %rd5;
	ld.global.u8 	%rs1, [%rd10];
	cvt.s64.s32 	%rd11, %r3;
	add.s64 	%rd12, %rd2, %rd11;
	ld.global.u8 	%rs2, [%rd12];
	setp.ne.s16 	%p4, %rs1, %rs2;
	@%p4 bra 	$L__BB0_8;
	add.s32 	%r26, %r26, 1;
	add.s32 	%r27, %r3, 1;
	setp.ne.s32 	%p5, %r27, %r12;
	@%p5 bra 	$L__BB0_9;
	sub.s32 	%r22, %r26, %r12;
	sub.s64 	%rd16, %rd5, %rd15;
	shl.b64 	%rd17, %rd16, 2;
	add.s64 	%rd18, %rd4, %rd17;
	st.global.u32 	[%rd18+4], %r22;
	sub.s32 	%r26, %r26, %r3;
	mov.u32 	%r27, %r12;
	bra.uni 	$L__BB0_9;
$L__BB0_8:
	mul.wide.s32 	%rd13, %r3, 4;
	add.s64 	%rd14, %rd3, %rd13;
	ld.global.u32 	%r27, [%rd14];
$L__BB0_9:
	setp.lt.s32 	%p6, %r26, %r2;
	@%p6 bra 	$L__BB0_3;
$L__BB0_10:
	ret;

}


// ===== COMPILED SASS (sm_100) =====

	.target	sm_100

	.elftype	@"ET_EXEC"


//--------------------- .note.nv.tkinfo           --------------------------
	.section	.note.nv.tkinfo,"",@"SHT_NOTE"
	.sectionflags	@"SHF_NOTE_NV_TKINFO"
	.tkinfo
        /*0018*/ 	.word	0x00000002
        /*0030*/ 	.string	""
        /*0030*/ 	.string	"ptxas"
        /*0030*/ 	.string	"Cuda compilation tools, release 13.0, V13.0.88"
        /*0030*/ 	.string	"Build cuda_13.0.r13.0/compiler.36424714_0"
        /*0030*/ 	.string	"-arch sm_100 -m 64 "



//--------------------- .note.nv.cuinfo           --------------------------
	.section	.note.nv.cuinfo,"",@"SHT_NOTE"
	.sectionflags	@"SHF_NOTE_NV_CUINFO"
        /*0018*/ 	.short	0x0002
        /*001a*/ 	.short	0x0064
        /*001c*/ 	.short	0x0082
	.zero		2


//--------------------- .nv.info                  --------------------------
	.section	.nv.info,"",@"SHT_CUDA_INFO"
	.align	4


	//----- nvinfo : EIATTR_REGCOUNT
	.align		4
        /*0000*/ 	.byte	0x04, 0x2f
        /*0002*/ 	.short	(.L_1 - .L_0)
	.align		4
.L_0:
        /*0004*/ 	.word	index@(_Z12kmpAlgorithmPcS_PiS0_ii)
        /*0008*/ 	.word	0x00000012


	//----- nvinfo : EIATTR_FRAME_SIZE
	.align		4
.L_1:
        /*000c*/ 	.byte	0x04, 0x11
        /*000e*/ 	.short	(.L_3 - .L_2)
	.align		4
.L_2:
        /*0010*/ 	.word	index@(_Z12kmpAlgorithmPcS_PiS0_ii)
        /*0014*/ 	.word	0x00000000


	//----- nvinfo : EIATTR_MIN_STACK_SIZE
	.align		4
.L_3:
        /*0018*/ 	.byte	0x04, 0x12
        /*001a*/ 	.short	(.L_5 - .L_4)
	.align		4
.L_4:
        /*001c*/ 	.word	index@(_Z12kmpAlgorithmPcS_PiS0_ii)
        /*0020*/ 	.word	0x00000000
.L_5:


//--------------------- .nv.compat                --------------------------
	.section	.nv.compat,"",@"SHT_CUDA_COMPAT_INFO"
	.align	4
        /*0000*/ 	.byte	0x02, 0x09, 0x00, 0x00, 0x02, 0x02, 0x01, 0x00, 0x02, 0x05, 0x05, 0x00, 0x03, 0x07, 0x01, 0x01
        /*0010*/ 	.byte	0x02, 0x03, 0x00, 0x00, 0x02, 0x06, 0x01, 0x00, 0x04, 0x0b, 0x08, 0x00, 0x09, 0x00, 0x00, 0x00
        /*0020*/ 	.byte	0x00, 0x00, 0x00, 0x00


//--------------------- .nv.info._Z12kmpAlgorithmPcS_PiS0_ii --------------------------
	.section	.nv.info._Z12kmpAlgorithmPcS_PiS0_ii,"",@"SHT_CUDA_INFO"
	.sectionflags	@""
	.align	4


	//----- nvinfo : EIATTR_CUDA_API_VERSION
	.align		4
        /*0000*/ 	.byte	0x04, 0x37
        /*0002*/ 	.short	(.L_7 - .L_6)
.L_6:
        /*0004*/ 	.word	0x00000082


	//----- nvinfo : EIATTR_KPARAM_INFO
	.align		4
.L_7:
        /*0008*/ 	.byte	0x04, 0x17
        /*000a*/ 	.short	(.L_9 - .L_8)
.L_8:
        /*000c*/ 	.word	0x00000000
        /*0010*/ 	.short	0x0005
        /*0012*/ 	.short	0x0024
        /*0014*/ 	.byte	0x00, 0xf0, 0x11, 0x00


	//----- nvinfo : EIATTR_KPARAM_INFO
	.align		4
.L_9:
        /*0018*/ 	.byte	0x04, 0x17
        /*001a*/ 	.short	(.L_11 - .L_10)
.L_10:
        /*001c*/ 	.word	0x00000000
        /*0020*/ 	.short	0x0004
        /*0022*/ 	.short	0x0020
        /*0024*/ 	.byte	0x00, 0xf0, 0x11, 0x00


	//----- nvinfo : EIATTR_KPARAM_INFO
	.align		4
.L_11:
        /*0028*/ 	.byte	0x04, 0x17
        /*002a*/ 	.short	(.L_13 - .L_12)
.L_12:
        /*002c*/ 	.word	0x00000000
        /*0030*/ 	.short	0x0003
        /*0032*/ 	.short	0x0018
        /*0034*/ 	.byte	0x00, 0xf5, 0x21, 0x00


	//----- nvinfo : EIATTR_KPARAM_INFO
	.align		4
.L_13:
        /*0038*/ 	.byte	0x04, 0x17
        /*003a*/ 	.short	(.L_15 - .L_14)
.L_14:
        /*003c*/ 	.word	0x00000000
        /*0040*/ 	.short	0x0002
        /*0042*/ 	.short	0x0010
        /*0044*/ 	.byte	0x00, 0xf5, 0x21, 0x00


	//----- nvinfo : EIATTR_KPARAM_INFO
	.align		4
.L_15:
        /*0048*/ 	.byte	0x04, 0x17
        /*004a*/ 	.short	(.L_17 - .L_16)
.L_16:
        /*004c*/ 	.word	0x00000000
        /*0050*/ 	.short	0x0001
        /*0052*/ 	.short	0x0008
        /*0054*/ 	.byte	0x00, 0xf5, 0x21, 0x00


	//----- nvinfo : EIATTR_KPARAM_INFO
	.align		4
.L_17:
        /*0058*/ 	.byte	0x04, 0x17
        /*005a*/ 	.short	(.L_19 - .L_18)
.L_18:
        /*005c*/ 	.word	0x00000000
        /*0060*/ 	.short	0x0000
        /*0062*/ 	.short	0x0000
        /*0064*/ 	.byte	0x00, 0xf5, 0x21, 0x00


	//----- nvinfo : EIATTR_SPARSE_MMA_MASK
	.align		4
.L_19:
        /*0068*/ 	.byte	0x03, 0x50
        /*006a*/ 	.short	0x0000


	//----- nvinfo : EIATTR_MAXREG_COUNT
	.align		4
        /*006c*/ 	.byte	0x03, 0x1b
        /*006e*/ 	.short	0x00ff


	//----- nvinfo : EIATTR_MERCURY_ISA_VERSION
	.align		4
        /*0070*/ 	.byte	0x03, 0x5f
        /*0072*/ 	.short	0x0101


	//----- nvinfo : EIATTR_VRC_CTA_INIT_COUNT
	.align		4
        /*0074*/ 	.byte	0x02, 0x4a
	.zero		1
	.zero		1


	//----- nvinfo : EIATTR_EXIT_INSTR_OFFSETS
	.align		4
        /*0078*/ 	.byte	0x04, 0x1c
        /*007a*/ 	.short	(.L_21 - .L_20)


	//   ....[0]....
.L_20:
        /*007c*/ 	.word	0x00000080


	//   ....[1]....
        /*0080*/ 	.word	0x000000c0


	//   ....[2]....
        /*0084*/ 	.word	0x00000370


	//----- nvinfo : EIATTR_CRS_STACK_SIZE
	.align		4
.L_21:
        /*0088*/ 	.byte	0x04, 0x1e
        /*008a*/ 	.short	(.L_23 - .L_22)
.L_22:
        /*008c*/ 	.word	0x00000000


	//----- nvinfo : EIATTR_CBANK_PARAM_SIZE
	.align		4
.L_23:
        /*0090*/ 	.byte	0x03, 0x19
        /*0092*/ 	.short	0x0028


	//----- nvinfo : EIATTR_PARAM_CBANK
	.align		4
        /*0094*/ 	.byte	0x04, 0x0a
        /*0096*/ 	.short	(.L_25 - .L_24)
	.align		4
.L_24:
        /*0098*/ 	.word	index@(.nv.constant0._Z12kmpAlgorithmPcS_PiS0_ii)
        /*009c*/ 	.short	0x0380
        /*009e*/ 	.short	0x0028


	//----- nvinfo : EIATTR_SW_WAR
	.align		4
.L_25:
        /*00a0*/ 	.byte	0x04, 0x36
        /*00a2*/ 	.short	(.L_27 - .L_26)
.L_26:
        /*00a4*/ 	.word	0x00000008
.L_27:


//--------------------- .nv.callgraph             --------------------------
	.section	.nv.callgraph,"",@"SHT_CUDA_CALLGRAPH"
	.align	4
	.sectionentsize	8
	.align		4
        /*0000*/ 	.word	0x00000000
	.align		4
        /*0004*/ 	.word	0xffffffff
	.align		4
        /*0008*/ 	.word	0x00000000
	.align		4
        /*000c*/ 	.word	0xfffffffe
	.align		4
        /*0010*/ 	.word	0x00000000
	.align		4
        /*0014*/ 	.word	0xfffffffd
	.align		4
        /*0018*/ 	.word	0x00000000
	.align		4
        /*001c*/ 	.word	0xfffffffc


//--------------------- .text._Z12kmpAlgorithmPcS_PiS0_ii --------------------------
	.section	.text._Z12kmpAlgorithmPcS_PiS0_ii,"ax",@progbits
	.align	128
        .global         _Z12kmpAlgorithmPcS_PiS0_ii
        .type           _Z12kmpAlgorithmPcS_PiS0_ii,@function
        .size           _Z12kmpAlgorithmPcS_PiS0_ii,(.L_x_5 - _Z12kmpAlgorithmPcS_PiS0_ii)
        .other          _Z12kmpAlgorithmPcS_PiS0_ii,@"STO_CUDA_ENTRY STV_DEFAULT"
_Z12kmpAlgorithmPcS_PiS0_ii:
.text._Z12kmpAlgorithmPcS_PiS0_ii:
[----:B------:R-:W-:Y:S01]  /*0000*/  LDC R1, c[0x0][0x37c] ;  /* 0x0000df00ff017b82 */ /* 0x000fe20000000800 */
[----:B------:R-:W0:Y:S07]  /*0010*/  S2R R0, SR_TID.X ;  /* 0x0000000000007919 */ /* 0x000e2e0000002100 */
[----:B------:R-:W0:Y:S08]  /*0020*/  S2UR UR4, SR_CTAID.X ;  /* 0x00000000000479c3 */ /* 0x000e300000002500 */
[----:B------:R-:W0:Y:S08]  /*0030*/  LDC R3, c[0x0][0x360] ;  /* 0x0000d800ff037b82 */ /* 0x000e300000000800 */
[----:B------:R-:W1:Y:S01]  /*0040*/  LDC.64 R8, c[0x0][0x3a0] ;  /* 0x0000e800ff087b82 */ /* 0x000e620000000a00 */
[----:B0-----:R-:W-:-:S04]  /*0050*/  IMAD R3, R3, UR4, R0 ;  /* 0x0000000403037c24 */ /* 0x001fc8000f8e0200 */
[----:B-1----:R-:W-:-:S05]  /*0060*/  IMAD R0, R3, R8, RZ ;  /* 0x0000000803007224 */ /* 0x002fca00078e02ff */
[----:B------:R-:W-:-:S13]  /*0070*/  ISETP.GT.AND P0, PT, R0, R9, PT ;  /* 0x000000090000720c */ /* 0x000fda0003f04270 */
[----:B------:R-:W-:Y:S05]  /*0080*/  @P0 EXIT ;  /* 0x000000000000094d */ /* 0x000fea0003800000 */
[----:B------:R-:W-:-:S05]  /*0090*/  IMAD R2, R8, 0x2, R0 ;  /* 0x0000000208027824 */ /* 0x000fca00078e0200 */
[----:B------:R-:W-:-:S04]  /*00a0*/  VIADDMNMX R9, R2, 0xffffffff, R9, PT ;  /* 0xffffffff02097846 */ /* 0x000fc80003800109 */
[----:B------:R-:W-:-:S13]  /*00b0*/  ISETP.GE.AND P0, PT, R0, R9, PT ;  /* 0x000000090000720c */ /* 0x000fda0003f06270 */
[----:B------:R-:W-:Y:S05]  /*00c0*/  @P0 EXIT ;  /* 0x000000000000094d */ /* 0x000fea0003800000 */
[----:B------:R-:W0:Y:S01]  /*00d0*/  LDC R15, c[0x0][0x3a0] ;  /* 0x0000e800ff0f7b82 */ /* 0x000e220000000800 */
[----:B------:R-:W-:Y:S01]  /*00e0*/  SHF.R.S32.HI R8, RZ, 0x1f, R8 ;  /* 0x0000001fff087819 */ /* 0x000fe20000011408 */
[----:B------:R-:W-:Y:S01]  /*00f0*/  IMAD.MOV.U32 R6, RZ, RZ, RZ ;  /* 0x000000ffff067224 */ /* 0x000fe200078e00ff */
[----:B------:R-:W1:Y:S01]  /*0100*/  LDCU.64 UR4, c[0x0][0x358] ;  /* 0x00006b00ff0477ac */ /* 0x000e620008000a00 */
[----:B------:R-:W2:Y:S04]  /*0110*/  LDCU.64 UR6, c[0x0][0x398] ;  /* 0x00007300ff0677ac */ /* 0x000ea80008000a00 */
[----:B------:R-:W3:Y:S01]  /*0120*/  LDC.64 R2, c[0x0][0x390] ;  /* 0x0000e400ff027b82 */ /* 0x000ee20000000a00 */
[----:B------:R-:W4:Y:S02]  /*0130*/  LDCU.128 UR8, c[0x0][0x380] ;  /* 0x00007000ff0877ac */ /* 0x000f240008000c00 */
.L_x_3:
[----:B-----5:R-:W-:Y:S01]  /*0140*/  ISETP.NE.AND P0, PT, R6, -0x1, PT ;  /* 0xffffffff0600780c */ /* 0x020fe20003f05270 */
[----:B------:R-:W-:Y:S01]  /*0150*/  BSSY.RECONVERGENT B0, `(.L_x_0) ;  /* 0x000001f000007945 */ /* 0x000fe20003800200 */
[----:B------:R-:W-:-:S11]  /*0160*/  IMAD.MOV.U32 R11, RZ, RZ, R6 ;  /* 0x000000ffff0b7224 */ /* 0x000fd600078e0006 */
[----:B------:R-:W-:Y:S02]  /*0170*/  @!P0 VIADD R0, R0, 0x1 ;  /* 0x0000000100008836 */ /* 0x000fe40000000000 */
[----:B------:R-:W-:Y:S01]  /*0180*/  @!P0 IMAD.MOV.U32 R6, RZ, RZ, RZ ;  /* 0x000000ffff068224 */ /* 0x000fe200078e00ff */
[----:B------:R-:W-:Y:S06]  /*0190*/  @!P0 BRA `(.L_x_1) ;  /* 0x0000000000688947 */ /* 0x000fec0003800000 */
[C---:B----4-:R-:W-:Y:S02]  /*01a0*/  IADD3 R6, P1, PT, R11.reuse, UR10, RZ ;  /* 0x0000000a0b067c10 */ /* 0x050fe4000ff3e0ff */
[----:B------:R-:W-:Y:S02]  /*01b0*/  SHF.R.S32.HI R13, RZ, 0x1f, R0 ;  /* 0x0000001fff0d7819 */ /* 0x000fe40000011400 */
[----:B------:R-:W-:Y:S02]  /*01c0*/  IADD3 R4, P0, PT, R0, UR8, RZ ;  /* 0x0000000800047c10 */ /* 0x000fe4000ff1e0ff */
[----:B------:R-:W-:Y:S02]  /*01d0*/  LEA.HI.X.SX32 R7, R11, UR11, 0x1, P1 ;  /* 0x0000000b0b077c11 */ /* 0x000fe400088f0eff */
[----:B------:R-:W-:-:S04]  /*01e0*/  IADD3.X R5, PT, PT, R13, UR9, RZ, P0, !PT ;  /* 0x000000090d057c10 */ /* 0x000fc800087fe4ff */
[----:B-1----:R-:W4:Y:S04]  /*01f0*/  LDG.E.U8 R7, desc[UR4][R6.64] ;  /* 0x0000000406077981 */ /* 0x002f28000c1e1100 */
[----:B------:R-:W4:Y:S02]  /*0200*/  LDG.E.U8 R4, desc[UR4][R4.64] ;  /* 0x0000000404047981 */ /* 0x000f24000c1e1100 */
[----:B----4-:R-:W-:-:S13]  /*0210*/  ISETP.NE.AND P0, PT, R4, R7, PT ;  /* 0x000000070400720c */ /* 0x010fda0003f05270 */
[----:B------:R-:W-:Y:S05]  /*0220*/  @P0 BRA `(.L_x_2) ;  /* 0x00000000003c0947 */ /* 0x000fea0003800000 */
[----:B------:R-:W-:Y:S02]  /*0230*/  VIADD R6, R11, 0x1 ;  /* 0x000000010b067836 */ /* 0x000fe40000000000 */
[----:B------:R-:W-:Y:S02]  /*0240*/  IMAD.MOV.U32 R4, RZ, RZ, R0 ;  /* 0x000000ffff047224 */ /* 0x000fe400078e0000 */
[----:B------:R-:W-:Y:S01]  /*0250*/  VIADD R0, R0, 0x1 ;  /* 0x0000000100007836 */ /* 0x000fe20000000000 */
[----:B0-----:R-:W-:-:S13]  /*0260*/  ISETP.NE.AND P0, PT, R6, R15, PT ;  /* 0x0000000f0600720c */ /* 0x001fda0003f05270 */
[----:B------:R-:W-:Y:S05]  /*0270*/  @P0 BRA `(.L_x_1) ;  /* 0x0000000000300947 */ /* 0x000fea0003800000 */
[----:B------:R-:W-:Y:S01]  /*0280*/  IADD3 R5, P0, PT, R4, -R15, RZ ;  /* 0x8000000f04057210 */ /* 0x000fe20007f1e0ff */
[C---:B------:R-:W-:Y:S01]  /*0290*/  IMAD.IADD R7, R0.reuse, 0x1, -R15 ;  /* 0x0000000100077824 */ /* 0x040fe200078e0a0f */
[----:B------:R-:W0:Y:S01]  /*02a0*/  LDCU UR12, c[0x0][0x3a0] ;  /* 0x00007400ff0c77ac */ /* 0x000e220008000800 */
[----:B------:R-:W-:Y:S02]  /*02b0*/  IMAD.IADD R0, R0, 0x1, -R11 ;  /* 0x0000000100007824 */ /* 0x000fe400078e0a0b */
[----:B------:R-:W-:Y:S01]  /*02c0*/  IMAD.X R6, R13, 0x1, ~R8, P0 ;  /* 0x000000010d067824 */ /* 0x000fe200000e0e08 */
[----:B--2---:R-:W-:-:S04]  /*02d0*/  LEA R4, P0, R5, UR6, 0x2 ;  /* 0x0000000605047c11 */ /* 0x004fc8000f8010ff */
[----:B------:R-:W-:-:S05]  /*02e0*/  LEA.HI.X R5, R5, UR7, R6, 0x2, P0 ;  /* 0x0000000705057c11 */ /* 0x000fca00080f1406 */
[----:B------:R1:W-:Y:S01]  /*02f0*/  STG.E desc[UR4][R4.64+0x4], R7 ;  /* 0x0000040704007986 */ /* 0x0003e2000c101904 */
[----:B0-----:R-:W-:Y:S01]  /*0300*/  IMAD.U32 R6, RZ, RZ, UR12 ;  /* 0x0000000cff067e24 */ /* 0x001fe2000f8e00ff */
[----:B------:R-:W-:Y:S06]  /*0310*/  BRA `(.L_x_1) ;  /* 0x0000000000087947 */ /* 0x000fec0003800000 */
.L_x_2:
[----:B---3--:R-:W-:-:S05]  /*0320*/  IMAD.WIDE R4, R11, 0x4, R2 ;  /* 0x000000040b047825 */ /* 0x008fca00078e0202 */
[----:B------:R1:W5:Y:S02]  /*0330*/  LDG.E R6, desc[UR4][R4.64] ;  /* 0x0000000404067981 */ /* 0x000364000c1e1900 */
.L_x_1:
[----:B-12-4-:R-:W-:Y:S05]  /*0340*/  BSYNC.RECONVERGENT B0 ;  /* 0x0000000000007941 */ /* 0x016fea0003800200 */
.L_x_0:
[----:B------:R-:W-:-:S13]  /*0350*/  ISETP.GE.AND P0, PT, R0, R9, PT ;  /* 0x000000090000720c */ /* 0x000fda0003f06270 */
[----:B------:R-:W-:Y:S05]  /*0360*/  @!P0 BRA `(.L_x_3) ;  /* 0xfffffffc00748947 */ /* 0x000fea000383ffff */
[----:B------:R-:W-:Y:S05]  /*0370*/  EXIT ;  /* 0x000000000000794d */ /* 0x000fea0003800000 */
.L_x_4:
[----:B------:R-:W-:-:S00]  /*0380*/  BRA `(.L_x_4) ;  /* 0xfffffffc00fc7947 */ /* 0x000fc0000383ffff */
[----:B------:R-:W-:-:S00]  /*0390*/  NOP ;  /* 0x0000000000007918 */ /* 0x000fc00000000000 */
        /* <DEDUP_REMOVED lines=14> */
.L_x_5:


//--------------------- .nv.shared.reserved.0     --------------------------
	.section	.nv.shared.reserved.0,"aw",@nobits
	.weak		__nv_reservedSMEM_offset_0_alias
	.size		__nv_reservedSMEM_offset_0_alias, 0, 64
	.other		__nv_reservedSMEM_offset_0_alias,@"STO_CUDA_RESERVED_SHARED STV_DEFAULT"
__nv_reservedSMEM_offset_0_alias:
	.zero		0
	.zero		64


//--------------------- .nv.constant0._Z12kmpAlgorithmPcS_PiS0_ii --------------------------
	.section	.nv.constant0._Z12kmpAlgorithmPcS_PiS0_ii,"a",@progbits
	.sectionflags	@""
	.align	4
.nv.constant0._Z12kmpAlgorithmPcS_PiS0_ii:
	.zero		936


//--------------------- SYMBOLS --------------------------

	.type		.nv.reservedSmem.offset0,@object
	.size		.nv.reservedSmem.offset0,0x4
